//
// Generated by NVIDIA NVVM Compiler
//
// Compiler Build ID: CL-36424714
// Cuda compilation tools, release 13.0, V13.0.88
// Based on NVVM 20.0.0
//

.version 9.0
.target sm_100
.address_size 64

	// .globl	_Z16prefix_sum_naivePfS_i
.extern .shared .align 16 .b8 temp[];

.visible .entry _Z16prefix_sum_naivePfS_i(
	.param .u64 .ptr .align 1 _Z16prefix_sum_naivePfS_i_param_0,
	.param .u64 .ptr .align 1 _Z16prefix_sum_naivePfS_i_param_1,
	.param .u32 _Z16prefix_sum_naivePfS_i_param_2
)
{
	.reg .pred 	%p<7>;
	.reg .b32 	%r<21>;
	.reg .b32 	%f<19>;
	.reg .b64 	%rd<16>;

	ld.param.u64 	%rd10, [_Z16prefix_sum_naivePfS_i_param_0];
	ld.param.u64 	%rd9, [_Z16prefix_sum_naivePfS_i_param_1];
	ld.param.u32 	%r12, [_Z16prefix_sum_naivePfS_i_param_2];
	cvta.to.global.u64 	%rd1, %rd10;
	mov.u32 	%r13, %ctaid.x;
	mov.u32 	%r14, %ntid.x;
	mov.u32 	%r15, %tid.x;
	mad.lo.s32 	%r1, %r13, %r14, %r15;
	setp.ge.s32 	%p1, %r1, %r12;
	@%p1 bra 	$L__BB0_8;
	cvta.to.global.u64 	%rd11, %rd9;
	mul.wide.s32 	%rd12, %r1, 4;
	add.s64 	%rd2, %rd11, %rd12;
	mov.b32 	%r16, 0;
	st.global.u32 	[%rd2], %r16;
	setp.lt.s32 	%p2, %r1, 0;
	@%p2 bra 	$L__BB0_8;
	add.s32 	%r2, %r1, 1;
	and.b32  	%r3, %r2, 3;
	setp.lt.u32 	%p3, %r1, 3;
	mov.b32 	%r19, 0;
	mov.f32 	%f17, 0f00000000;
	@%p3 bra 	$L__BB0_5;
	and.b32  	%r19, %r2, 2147483644;
	neg.s32 	%r18, %r19;
	add.s64 	%rd14, %rd1, 8;
	mov.f32 	%f17, 0f00000000;
$L__BB0_4:
	ld.global.f32 	%f8, [%rd14+-8];
	add.f32 	%f9, %f8, %f17;
	st.global.f32 	[%rd2], %f9;
	ld.global.f32 	%f10, [%rd14+-4];
	add.f32 	%f11, %f10, %f9;
	st.global.f32 	[%rd2], %f11;
	ld.global.f32 	%f12, [%rd14];
	add.f32 	%f13, %f12, %f11;
	st.global.f32 	[%rd2], %f13;
	ld.global.f32 	%f14, [%rd14+4];
	add.f32 	%f17, %f14, %f13;
	st.global.f32 	[%rd2], %f17;
	add.s32 	%r18, %r18, 4;
	add.s64 	%rd14, %rd14, 16;
	setp.ne.s32 	%p4, %r18, 0;
	@%p4 bra 	$L__BB0_4;
$L__BB0_5:
	setp.eq.s32 	%p5, %r3, 0;
	@%p5 bra 	$L__BB0_8;
	mul.wide.u32 	%rd13, %r19, 4;
	add.s64 	%rd15, %rd1, %rd13;
	neg.s32 	%r20, %r3;
$L__BB0_7:
	.pragma "nounroll";
	ld.global.f32 	%f15, [%rd15];
	add.f32 	%f17, %f15, %f17;
	st.global.f32 	[%rd2], %f17;
	add.s64 	%rd15, %rd15, 4;
	add.s32 	%r20, %r20, 1;
	setp.ne.s32 	%p6, %r20, 0;
	@%p6 bra 	$L__BB0_7;
$L__BB0_8:
	ret;

}
	// .globl	_Z25prefix_sum_work_efficientPfS_i
.visible .entry _Z25prefix_sum_work_efficientPfS_i(
	.param .u64 .ptr .align 1 _Z25prefix_sum_work_efficientPfS_i_param_0,
	.param .u64 .ptr .align 1 _Z25prefix_sum_work_efficientPfS_i_param_1,
	.param .u32 _Z25prefix_sum_work_efficientPfS_i_param_2
)
{
	.reg .pred 	%p<11>;
	.reg .b32 	%r<68>;
	.reg .b32 	%f<11>;
	.reg .b64 	%rd<13>;

	ld.param.u64 	%rd3, [_Z25prefix_sum_work_efficientPfS_i_param_0];
	ld.param.u64 	%rd4, [_Z25prefix_sum_work_efficientPfS_i_param_1];
	ld.param.u32 	%r17, [_Z25prefix_sum_work_efficientPfS_i_param_2];
	cvta.to.global.u64 	%rd1, %rd4;
	cvta.to.global.u64 	%rd2, %rd3;
	mov.u32 	%r1, %tid.x;
	mov.u32 	%r2, %ntid.x;
	add.s32 	%r3, %r1, %r2;
	setp.ge.s32 	%p1, %r1, %r17;
	shl.b32 	%r18, %r1, 2;
	mov.u32 	%r19, temp;
	add.s32 	%r4, %r19, %r18;
	@%p1 bra 	$L__BB1_2;
	mul.wide.u32 	%rd5, %r1, 4;
	add.s64 	%rd6, %rd2, %rd5;
	ld.global.f32 	%f1, [%rd6];
	st.shared.f32 	[%r4], %f1;
	bra.uni 	$L__BB1_3;
$L__BB1_2:
	mov.b32 	%r20, 0;
	st.shared.u32 	[%r4], %r20;
$L__BB1_3:
	setp.ge.s32 	%p2, %r3, %r17;
	shl.b32 	%r21, %r2, 2;
	add.s32 	%r5, %r4, %r21;
	@%p2 bra 	$L__BB1_5;
	mul.wide.u32 	%rd7, %r3, 4;
	add.s64 	%rd8, %rd2, %rd7;
	ld.global.f32 	%f2, [%rd8];
	st.shared.f32 	[%r5], %f2;
	bra.uni 	$L__BB1_6;
$L__BB1_5:
	mov.b32 	%r22, 0;
	st.shared.u32 	[%r5], %r22;
$L__BB1_6:
	setp.lt.u32 	%p3, %r2, 2;
	mov.b32 	%r65, 1;
	@%p3 bra 	$L__BB1_11;
	shl.b32 	%r25, %r1, 1;
	or.b32  	%r6, %r25, 1;
	mov.b32 	%r65, 1;
	mov.u32 	%r63, %r2;
$L__BB1_8:
	shr.u32 	%r9, %r63, 1;
	bar.sync 	0;
	setp.ge.u32 	%p4, %r1, %r9;
	@%p4 bra 	$L__BB1_10;
	mul.lo.s32 	%r26, %r65, %r6;
	add.s32 	%r27, %r26, -1;
	add.s32 	%r28, %r26, %r65;
	add.s32 	%r29, %r27, %r65;
	add.s32 	%r30, %r26, 31;
	shr.s32 	%r31, %r27, %r30;
	add.s32 	%r32, %r31, %r26;
	add.s32 	%r33, %r29, 32;
	shr.s32 	%r34, %r29, %r33;
	add.s32 	%r35, %r34, %r28;
	shl.b32 	%r36, %r32, 2;
	add.s32 	%r38, %r19, %r36;
	ld.shared.f32 	%f3, [%r38+-4];
	shl.b32 	%r39, %r35, 2;
	add.s32 	%r40, %r19, %r39;
	ld.shared.f32 	%f4, [%r40+-4];
	add.f32 	%f5, %f3, %f4;
	st.shared.f32 	[%r40+-4], %f5;
$L__BB1_10:
	shl.b32 	%r65, %r65, 1;
	setp.gt.u32 	%p5, %r63, 3;
	mov.u32 	%r63, %r9;
	@%p5 bra 	$L__BB1_8;
$L__BB1_11:
	setp.ne.s32 	%p6, %r1, 0;
	@%p6 bra 	$L__BB1_13;
	shl.b32 	%r41, %r2, 3;
	add.s32 	%r43, %r19, %r41;
	mov.b32 	%r44, 0;
	st.shared.u32 	[%r43+-4], %r44;
$L__BB1_13:
	shl.b32 	%r46, %r1, 1;
	or.b32  	%r12, %r46, 1;
	mov.b32 	%r66, 1;
$L__BB1_14:
	shr.u32 	%r65, %r65, 1;
	bar.sync 	0;
	setp.ge.u32 	%p7, %r1, %r66;
	@%p7 bra 	$L__BB1_16;
	mul.lo.s32 	%r47, %r65, %r12;
	add.s32 	%r48, %r47, -1;
	add.s32 	%r49, %r47, %r65;
	add.s32 	%r50, %r48, %r65;
	add.s32 	%r51, %r47, 31;
	shr.s32 	%r52, %r48, %r51;
	add.s32 	%r53, %r52, %r47;
	add.s32 	%r54, %r50, 32;
	shr.s32 	%r55, %r50, %r54;
	add.s32 	%r56, %r55, %r49;
	shl.b32 	%r57, %r53, 2;
	add.s32 	%r59, %r19, %r57;
	ld.shared.f32 	%f6, [%r59+-4];
	shl.b32 	%r60, %r56, 2;
	add.s32 	%r61, %r19, %r60;
	ld.shared.f32 	%f7, [%r61+-4];
	st.shared.f32 	[%r59+-4], %f7;
	add.f32 	%f8, %f6, %f7;
	st.shared.f32 	[%r61+-4], %f8;
$L__BB1_16:
	shl.b32 	%r16, %r66, 1;
	setp.lt.u32 	%p8, %r66, %r2;
	mov.u32 	%r66, %r16;
	@%p8 bra 	$L__BB1_14;
	setp.ge.s32 	%p9, %r1, %r17;
	bar.sync 	0;
	@%p9 bra 	$L__BB1_19;
	ld.shared.f32 	%f9, [%r4];
	mul.wide.u32 	%rd9, %r1, 4;
	add.s64 	%rd10, %rd1, %rd9;
	st.global.f32 	[%rd10], %f9;
$L__BB1_19:
	setp.ge.s32 	%p10, %r3, %r17;
	@%p10 bra 	$L__BB1_21;
	ld.shared.f32 	%f10, [%r5];
	add.s32 	%r62, %r3, %r2;
	mul.wide.u32 	%rd11, %r62, 4;
	add.s64 	%rd12, %rd1, %rd11;
	st.global.f32 	[%rd12], %f10;
$L__BB1_21:
	ret;

}


// ===== COMPILED SASS (sm_100) =====

	.target	sm_100

	.elftype	@"ET_EXEC"


//--------------------- .note.nv.tkinfo           --------------------------
	.section	.note.nv.tkinfo,"",@"SHT_NOTE"
	.sectionflags	@"SHF_NOTE_NV_TKINFO"
	.tkinfo
        /*0018*/ 	.word	0x00000002
        /*0030*/ 	.string	""
        /*0030*/ 	.string	"ptxas"
        /*0030*/ 	.string	"Cuda compilation tools, release 13.0, V13.0.88"
        /*0030*/ 	.string	"Build cuda_13.0.r13.0/compiler.36424714_0"
        /*0030*/ 	.string	"-arch sm_100 -m 64 "



//--------------------- .note.nv.cuinfo           --------------------------
	.section	.note.nv.cuinfo,"",@"SHT_NOTE"
	.sectionflags	@"SHF_NOTE_NV_CUINFO"
        /*0018*/ 	.short	0x0002
        /*001a*/ 	.short	0x0064
        /*001c*/ 	.short	0x0082
	.zero		2


//--------------------- .nv.info                  --------------------------
	.section	.nv.info,"",@"SHT_CUDA_INFO"
	.align	4


	//----- nvinfo : EIATTR_REGCOUNT
	.align		4
        /*0000*/ 	.byte	0x04, 0x2f
        /*0002*/ 	.short	(.L_1 - .L_0)
	.align		4
.L_0:
        /*0004*/ 	.word	index@(_Z16prefix_sum_naivePfS_i)
        /*0008*/ 	.word	0x00000012


	//----- nvinfo : EIATTR_FRAME_SIZE
	.align		4
.L_1:
        /*000c*/ 	.byte	0x04, 0x11
        /*000e*/ 	.short	(.L_3 - .L_2)
	.align		4
.L_2:
        /*0010*/ 	.word	index@(_Z16prefix_sum_naivePfS_i)
        /*0014*/ 	.word	0x00000000


	//----- nvinfo : EIATTR_REGCOUNT
	.align		4
.L_3:
        /*0018*/ 	.byte	0x04, 0x2f
        /*001a*/ 	.short	(.L_5 - .L_4)
	.align		4
.L_4:
        /*001c*/ 	.word	index@(_Z25prefix_sum_work_efficientPfS_i)
        /*0020*/ 	.word	0x00000010


	//----- nvinfo : EIATTR_FRAME_SIZE
	.align		4
.L_5:
        /*0024*/ 	.byte	0x04, 0x11
        /*0026*/ 	.short	(.L_7 - .L_6)
	.align		4
.L_6:
        /*0028*/ 	.word	index@(_Z25prefix_sum_work_efficientPfS_i)
        /*002c*/ 	.word	0x00000000


	//----- nvinfo : EIATTR_MIN_STACK_SIZE
	.align		4
.L_7:
        /*0030*/ 	.byte	0x04, 0x12
        /*0032*/ 	.short	(.L_9 - .L_8)
	.align		4
.L_8:
        /*0034*/ 	.word	index@(_Z25prefix_sum_work_efficientPfS_i)
        /*0038*/ 	.word	0x00000000


	//----- nvinfo : EIATTR_MIN_STACK_SIZE
	.align		4
.L_9:
        /*003c*/ 	.byte	0x04, 0x12
        /*003e*/ 	.short	(.L_11 - .L_10)
	.align		4
.L_10:
        /*0040*/ 	.word	index@(_Z16prefix_sum_naivePfS_i)
        /*0044*/ 	.word	0x00000000
.L_11:


//--------------------- .nv.compat                --------------------------
	.section	.nv.compat,"",@"SHT_CUDA_COMPAT_INFO"
	.align	4
        /*0000*/ 	.byte	0x02, 0x09, 0x00, 0x00, 0x02, 0x02, 0x01, 0x00, 0x02, 0x05, 0x05, 0x00, 0x03, 0x07, 0x01, 0x01
        /*0010*/ 	.byte	0x02, 0x03, 0x00, 0x00, 0x02, 0x06, 0x01, 0x00, 0x04, 0x0b, 0x08, 0x00, 0x09, 0x00, 0x00, 0x00
        /*0020*/ 	.byte	0x00, 0x00, 0x00, 0x00


//--------------------- .nv.info._Z25prefix_sum_work_efficientPfS_i --------------------------
	.section	.nv.info._Z25prefix_sum_work_efficientPfS_i,"",@"SHT_CUDA_INFO"
	.sectionflags	@""
	.align	4


	//----- nvinfo : EIATTR_CUDA_API_VERSION
	.align		4
        /*0000*/ 	.byte	0x04, 0x37
        /*0002*/ 	.short	(.L_13 - .L_12)
.L_12:
        /*0004*/ 	.word	0x00000082


	//----- nvinfo : EIATTR_KPARAM_INFO
	.align		4
.L_13:
        /*0008*/ 	.byte	0x04, 0x17
        /*000a*/ 	.short	(.L_15 - .L_14)
.L_14:
        /*000c*/ 	.word	0x00000000
        /*0010*/ 	.short	0x0002
        /*0012*/ 	.short	0x0010
        /*0014*/ 	.byte	0x00, 0xf0, 0x11, 0x00


	//----- nvinfo : EIATTR_KPARAM_INFO
	.align		4
.L_15:
        /*0018*/ 	.byte	0x04, 0x17
        /*001a*/ 	.short	(.L_17 - .L_16)
.L_16:
        /*001c*/ 	.word	0x00000000
        /*0020*/ 	.short	0x0001
        /*0022*/ 	.short	0x0008
        /*0024*/ 	.byte	0x00, 0xf5, 0x21, 0x00


	//----- nvinfo : EIATTR_KPARAM_INFO
	.align		4
.L_17:
        /*0028*/ 	.byte	0x04, 0x17
        /*002a*/ 	.short	(.L_19 - .L_18)
.L_18:
        /*002c*/ 	.word	0x00000000
        /*0030*/ 	.short	0x0000
        /*0032*/ 	.short	0x0000
        /*0034*/ 	.byte	0x00, 0xf5, 0x21, 0x00


	//----- nvinfo : EIATTR_SPARSE_MMA_MASK
	.align		4
.L_19:
        /*0038*/ 	.byte	0x03, 0x50
        /*003a*/ 	.short	0x0000


	//----- nvinfo : EIATTR_MAXREG_COUNT
	.align		4
        /*003c*/ 	.byte	0x03, 0x1b
        /*003e*/ 	.short	0x00ff


	//----- nvinfo : EIATTR_NUM_BARRIERS
	.align		4
        /*0040*/ 	.byte	0x02, 0x4c
        /*0042*/ 	.byte	0x01
	.zero		1


	//----- nvinfo : EIATTR_MERCURY_ISA_VERSION
	.align		4
        /*0044*/ 	.byte	0x03, 0x5f
        /*0046*/ 	.short	0x0101


	//----- nvinfo : EIATTR_VRC_CTA_INIT_COUNT
	.align		4
        /*0048*/ 	.byte	0x02, 0x4a
	.zero		1
	.zero		1


	//----- nvinfo : EIATTR_EXIT_INSTR_OFFSETS
	.align		4
        /*004c*/ 	.byte	0x04, 0x1c
        /*004e*/ 	.short	(.L_21 - .L_20)


	//   ....[0]....
.L_20:
        /*0050*/ 	.word	0x000005c0


	//   ....[1]....
        /*0054*/ 	.word	0x00000620


	//----- nvinfo : EIATTR_CRS_STACK_SIZE
	.align		4
.L_21:
        /*0058*/ 	.byte	0x04, 0x1e
        /*005a*/ 	.short	(.L_23 - .L_22)
.L_22:
        /*005c*/ 	.word	0x00000000


	//----- nvinfo : EIATTR_CBANK_PARAM_SIZE
	.align		4
.L_23:
        /*0060*/ 	.byte	0x03, 0x19
        /*0062*/ 	.short	0x0014


	//----- nvinfo : EIATTR_PARAM_CBANK
	.align		4
        /*0064*/ 	.byte	0x04, 0x0a
        /*0066*/ 	.short	(.L_25 - .L_24)
	.align		4
.L_24:
        /*0068*/ 	.word	index@(.nv.constant0._Z25prefix_sum_work_efficientPfS_i)
        /*006c*/ 	.short	0x0380
        /*006e*/ 	.short	0x0014


	//----- nvinfo : EIATTR_SW_WAR
	.align		4
.L_25:
        /*0070*/ 	.byte	0x04, 0x36
        /*0072*/ 	.short	(.L_27 - .L_26)
.L_26:
        /*0074*/ 	.word	0x00000008
.L_27:


//--------------------- .nv.info._Z16prefix_sum_naivePfS_i --------------------------
	.section	.nv.info._Z16prefix_sum_naivePfS_i,"",@"SHT_CUDA_INFO"
	.sectionflags	@""
	.align	4


	//----- nvinfo : EIATTR_CUDA_API_VERSION
	.align		4
        /*0000*/ 	.byte	0x04, 0x37
        /*0002*/ 	.short	(.L_29 - .L_28)
.L_28:
        /*0004*/ 	.word	0x00000082


	//----- nvinfo : EIATTR_KPARAM_INFO
	.align		4
.L_29:
        /*0008*/ 	.byte	0x04, 0x17
        /*000a*/ 	.short	(.L_31 - .L_30)
.L_30:
        /*000c*/ 	.word	0x00000000
        /*0010*/ 	.short	0x0002
        /*0012*/ 	.short	0x0010
        /*0014*/ 	.byte	0x00, 0xf0, 0x11, 0x00


	//----- nvinfo : EIATTR_KPARAM_INFO
	.align		4
.L_31:
        /*0018*/ 	.byte	0x04, 0x17
        /*001a*/ 	.short	(.L_33 - .L_32)
.L_32:
        /*001c*/ 	.word	0x00000000
        /*0020*/ 	.short	0x0001
        /*0022*/ 	.short	0x0008
        /*0024*/ 	.byte	0x00, 0xf5, 0x21, 0x00


	//----- nvinfo : EIATTR_KPARAM_INFO
	.align		4
.L_33:
        /*0028*/ 	.byte	0x04, 0x17
        /*002a*/ 	.short	(.L_35 - .L_34)
.L_34:
        /*002c*/ 	.word	0x00000000
        /*0030*/ 	.short	0x0000
        /*0032*/ 	.short	0x0000
        /*0034*/ 	.byte	0x00, 0xf5, 0x21, 0x00


	//----- nvinfo : EIATTR_SPARSE_MMA_MASK
	.align		4
.L_35:
        /*0038*/ 	.byte	0x03, 0x50
        /*003a*/ 	.short	0x0000


	//----- nvinfo : EIATTR_MAXREG_COUNT
	.align		4
        /*003c*/ 	.byte	0x03, 0x1b
        /*003e*/ 	.short	0x00ff


	//----- nvinfo : EIATTR_MERCURY_ISA_VERSION
	.align		4
        /*0040*/ 	.byte	0x03, 0x5f
        /*0042*/ 	.short	0x0101


	//----- nvinfo : EIATTR_VRC_CTA_INIT_COUNT
	.align		4
        /*0044*/ 	.byte	0x02, 0x4a
	.zero		1
	.zero		1


	//----- nvinfo : EIATTR_EXIT_INSTR_OFFSETS
	.align		4
        /*0048*/ 	.byte	0x04, 0x1c
        /*004a*/ 	.short	(.L_37 - .L_36)


	//   ....[0]....
.L_36:
        /*004c*/ 	.word	0x00000070


	//   ....[1]....
        /*0050*/ 	.word	0x000000d0


	//   ....[2]....
        /*0054*/ 	.word	0x00000320


	//   ....[3]....
        /*0058*/ 	.word	0x000003e0


	//----- nvinfo : EIATTR_CRS_STACK_SIZE
	.align		4
.L_37:
        /*005c*/ 	.byte	0x04, 0x1e
        /*005e*/ 	.short	(.L_39 - .L_38)
.L_38:
        /*0060*/ 	.word	0x00000000


	//----- nvinfo : EIATTR_CBANK_PARAM_SIZE
	.align		4
.L_39:
        /*0064*/ 	.byte	0x03, 0x19
        /*0066*/ 	.short	0x0014


	//----- nvinfo : EIATTR_PARAM_CBANK
	.align		4
        /*0068*/ 	.byte	0x04, 0x0a
        /*006a*/ 	.short	(.L_41 - .L_40)
	.align		4
.L_40:
        /*006c*/ 	.word	index@(.nv.constant0._Z16prefix_sum_naivePfS_i)
        /*0070*/ 	.short	0x0380
        /*0072*/ 	.short	0x0014


	//----- nvinfo : EIATTR_SW_WAR
	.align		4
.L_41:
        /*0074*/ 	.byte	0x04, 0x36
        /*0076*/ 	.short	(.L_43 - .L_42)
.L_42:
        /*0078*/ 	.word	0x00000008
.L_43:


//--------------------- .nv.callgraph             --------------------------
	.section	.nv.callgraph,"",@"SHT_CUDA_CALLGRAPH"
	.align	4
	.sectionentsize	8
	.align		4
        /*0000*/ 	.word	0x00000000
	.align		4
        /*0004*/ 	.word	0xffffffff
	.align		4
        /*0008*/ 	.word	0x00000000
	.align		4
        /*000c*/ 	.word	0xfffffffe
	.align		4
        /*0010*/ 	.word	0x00000000
	.align		4
        /*0014*/ 	.word	0xfffffffd
	.align		4
        /*0018*/ 	.word	0x00000000
	.align		4
        /*001c*/ 	.word	0xfffffffc


//--------------------- .text._Z25prefix_sum_work_efficientPfS_i --------------------------
	.section	.text._Z25prefix_sum_work_efficientPfS_i,"ax",@progbits
	.align	128
        .global         _Z25prefix_sum_work_efficientPfS_i
        .type           _Z25prefix_sum_work_efficientPfS_i,@function
        .size           _Z25prefix_sum_work_efficientPfS_i,(.L_x_13 - _Z25prefix_sum_work_efficientPfS_i)
        .other          _Z25prefix_sum_work_efficientPfS_i,@"STO_CUDA_ENTRY STV_DEFAULT"
_Z25prefix_sum_work_efficientPfS_i:
.text._Z25prefix_sum_work_efficientPfS_i:
[----:B------:R-:W-:Y:S01]  /*0000*/  LDC R1, c[0x0][0x37c] ;  /* 0x0000df00ff017b82 */ /* 0x000fe20000000800 */
[----:B------:R-:W0:Y:S07]  /*0010*/  S2R R5, SR_TID.X ;  /* 0x0000000000057919 */ /* 0x000e2e0000002100 */
[----:B------:R-:W0:Y:S01]  /*0020*/  LDC R0, c[0x0][0x360] ;  /* 0x0000d800ff007b82 */ /* 0x000e220000000800 */
[----:B------:R-:W1:Y:S01]  /*0030*/  LDCU UR4, c[0x0][0x390] ;  /* 0x00007200ff0477ac */ /* 0x000e620008000800 */
[----:B------:R-:W2:Y:S01]  /*0040*/  LDCU.64 UR6, c[0x0][0x358] ;  /* 0x00006b00ff0677ac */ /* 0x000ea20008000a00 */
[C---:B0-----:R-:W-:Y:S01]  /*0050*/  IMAD.IADD R3, R5.reuse, 0x1, R0 ;  /* 0x0000000105037824 */ /* 0x041fe200078e0200 */
[----:B-1----:R-:W-:-:S04]  /*0060*/  ISETP.GE.AND P0, PT, R5, UR4, PT ;  /* 0x0000000405007c0c */ /* 0x002fc8000bf06270 */
[----:B------:R-:W-:-:S09]  /*0070*/  ISETP.GE.AND P1, PT, R3, UR4, PT ;  /* 0x0000000403007c0c */ /* 0x000fd2000bf26270 */
[----:B------:R-:W0:Y:S08]  /*0080*/  @!P0 LDC.64 R8, c[0x0][0x380] ;  /* 0x0000e000ff088b82 */ /* 0x000e300000000a00 */
[----:B------:R-:W1:Y:S01]  /*0090*/  @!P1 LDC.64 R10, c[0x0][0x380] ;  /* 0x0000e000ff0a9b82 */ /* 0x000e620000000a00 */
[----:B0-----:R-:W-:-:S06]  /*00a0*/  @!P0 IMAD.WIDE.U32 R8, R5, 0x4, R8 ;  /* 0x0000000405088825 */ /* 0x001fcc00078e0008 */
[----:B--2---:R-:W2:Y:S01]  /*00b0*/  @!P0 LDG.E R8, desc[UR6][R8.64] ;  /* 0x0000000608088981 */ /* 0x004ea2000c1e1900 */
[----:B-1----:R-:W-:-:S06]  /*00c0*/  @!P1 IMAD.WIDE.U32 R10, R3, 0x4, R10 ;  /* 0x00000004030a9825 */ /* 0x002fcc00078e000a */
[----:B------:R-:W3:Y:S01]  /*00d0*/  @!P1 LDG.E R11, desc[UR6][R10.64] ;  /* 0x000000060a0b9981 */ /* 0x000ee2000c1e1900 */
[----:B------:R-:W0:Y:S01]  /*00e0*/  S2UR UR5, SR_CgaCtaId ;  /* 0x00000000000579c3 */ /* 0x000e220000008800 */
[----:B------:R-:W-:Y:S02]  /*00f0*/  UMOV UR4, 0x400 ;  /* 0x0000040000047882 */ /* 0x000fe40000000000 */
[----:B0-----:R-:W-:-:S06]  /*0100*/  ULEA UR4, UR5, UR4, 0x18 ;  /* 0x0000000405047291 */ /* 0x001fcc000f8ec0ff */
[----:B------:R-:W-:-:S05]  /*0110*/  LEA R7, R5, UR4, 0x2 ;  /* 0x0000000405077c11 */ /* 0x000fca000f8e10ff */
[C---:B------:R-:W-:Y:S02]  /*0120*/  IMAD R2, R0.reuse, 0x4, R7 ;  /* 0x0000000400027824 */ /* 0x040fe400078e0207 */
[----:B------:R-:W-:Y:S01]  /*0130*/  IMAD.MOV.U32 R4, RZ, RZ, 0x1 ;  /* 0x00000001ff047424 */ /* 0x000fe200078e00ff */
[----:B--2---:R0:W-:Y:S04]  /*0140*/  @!P0 STS [R7], R8 ;  /* 0x0000000807008388 */ /* 0x0041e80000000800 */
[----:B------:R0:W-:Y:S04]  /*0150*/  @P0 STS [R7], RZ ;  /* 0x000000ff07000388 */ /* 0x0001e80000000800 */
[----:B---3--:R0:W-:Y:S04]  /*0160*/  @!P1 STS [R2], R11 ;  /* 0x0000000b02009388 */ /* 0x0081e80000000800 */
[----:B------:R0:W-:Y:S01]  /*0170*/  @P1 STS [R2], RZ ;  /* 0x000000ff02001388 */ /* 0x0001e20000000800 */
[----:B------:R-:W-:-:S13]  /*0180*/  ISETP.GE.U32.AND P0, PT, R0, 0x2, PT ;  /* 0x000000020000780c */ /* 0x000fda0003f06070 */
[----:B0-----:R-:W-:Y:S05]  /*0190*/  @!P0 BRA `(.L_x_0) ;  /* 0x0000000000708947 */ /* 0x001fea0003800000 */
[----:B------:R-:W-:Y:S01]  /*01a0*/  LEA R9, R5, 0x1, 0x1 ;  /* 0x0000000105097811 */ /* 0x000fe200078e08ff */
[----:B------:R-:W-:Y:S01]  /*01b0*/  IMAD.MOV.U32 R4, RZ, RZ, 0x1 ;  /* 0x00000001ff047424 */ /* 0x000fe200078e00ff */
[----:B------:R-:W-:-:S07]  /*01c0*/  MOV R6, R0 ;  /* 0x0000000000067202 */ /* 0x000fce0000000f00 */
.L_x_3:
[----:B------:R-:W-:Y:S01]  /*01d0*/  SHF.R.U32.HI R10, RZ, 0x1, R6 ;  /* 0x00000001ff0a7819 */ /* 0x000fe20000011606 */
[----:B------:R-:W-:Y:S01]  /*01e0*/  BAR.SYNC.DEFER_BLOCKING 0x0 ;  /* 0x0000000000007b1d */ /* 0x000fe20000010000 */
[----:B------:R-:W-:Y:S02]  /*01f0*/  ISETP.GT.U32.AND P1, PT, R6, 0x3, PT ;  /* 0x000000030600780c */ /* 0x000fe40003f24070 */
[----:B------:R-:W-:-:S03]  /*0200*/  ISETP.GE.U32.AND P0, PT, R5, R10, PT ;  /* 0x0000000a0500720c */ /* 0x000fc60003f06070 */
[----:B------:R-:W-:Y:S10]  /*0210*/  BSSY.RECONVERGENT B0, `(.L_x_1) ;  /* 0x0000011000007945 */ /* 0x000ff40003800200 */
[----:B------:R-:W-:Y:S05]  /*0220*/  @P0 BRA `(.L_x_2) ;  /* 0x00000000003c0947 */ /* 0x000fea0003800000 */
[CC--:B------:R-:W-:Y:S02]  /*0230*/  IMAD R11, R9.reuse, R4.reuse, -0x1 ;  /* 0xffffffff090b7424 */ /* 0x0c0fe400078e0204 */
[----:B------:R-:W-:Y:S02]  /*0240*/  IMAD R6, R9, R4, 0x1f ;  /* 0x0000001f09067424 */ /* 0x000fe400078e0204 */
[----:B------:R-:W-:-:S03]  /*0250*/  IMAD.IADD R8, R11, 0x1, R4 ;  /* 0x000000010b087824 */ /* 0x000fc600078e0204 */
[----:B------:R-:W-:Y:S01]  /*0260*/  SHF.R.S32.HI R11, RZ, R6, R11 ;  /* 0x00000006ff0b7219 */ /* 0x000fe2000001140b */
[----:B------:R-:W-:Y:S02]  /*0270*/  VIADD R13, R8, 0x20 ;  /* 0x00000020080d7836 */ /* 0x000fe40000000000 */
[CC--:B------:R-:W-:Y:S02]  /*0280*/  IMAD R6, R9.reuse, R4.reuse, R4 ;  /* 0x0000000409067224 */ /* 0x0c0fe400078e0204 */
[----:B------:R-:W-:Y:S01]  /*0290*/  IMAD R11, R9, R4, R11 ;  /* 0x00000004090b7224 */ /* 0x000fe200078e020b */
[----:B------:R-:W-:-:S04]  /*02a0*/  SHF.R.S32.HI R13, RZ, R13, R8 ;  /* 0x0000000dff0d7219 */ /* 0x000fc80000011408 */
[----:B------:R-:W-:Y:S01]  /*02b0*/  LEA R11, R11, UR4, 0x2 ;  /* 0x000000040b0b7c11 */ /* 0x000fe2000f8e10ff */
[----:B------:R-:W-:-:S05]  /*02c0*/  IMAD.IADD R6, R6, 0x1, R13 ;  /* 0x0000000106067824 */ /* 0x000fca00078e020d */
[----:B------:R-:W-:Y:S01]  /*02d0*/  LEA R6, R6, UR4, 0x2 ;  /* 0x0000000406067c11 */ /* 0x000fe2000f8e10ff */
[----:B------:R-:W-:Y:S04]  /*02e0*/  LDS R11, [R11+-0x4] ;  /* 0xfffffc000b0b7984 */ /* 0x000fe80000000800 */
[----:B------:R-:W0:Y:S02]  /*02f0*/  LDS R8, [R6+-0x4] ;  /* 0xfffffc0006087984 */ /* 0x000e240000000800 */
[----:B0-----:R-:W-:-:S05]  /*0300*/  FADD R13, R11, R8 ;  /* 0x000000080b0d7221 */ /* 0x001fca0000000000 */
[----:B------:R0:W-:Y:S02]  /*0310*/  STS [R6+-0x4], R13 ;  /* 0xfffffc0d06007388 */ /* 0x0001e40000000800 */
.L_x_2:
[----:B------:R-:W-:Y:S05]  /*0320*/  BSYNC.RECONVERGENT B0 ;  /* 0x0000000000007941 */ /* 0x000fea0003800200 */
.L_x_1:
[----:B0-----:R-:W-:Y:S01]  /*0330*/  MOV R6, R10 ;  /* 0x0000000a00067202 */ /* 0x001fe20000000f00 */
[----:B------:R-:W-:Y:S01]  /*0340*/  IMAD.SHL.U32 R4, R4, 0x2, RZ ;  /* 0x0000000204047824 */ /* 0x000fe200078e00ff */
[----:B------:R-:W-:Y:S06]  /*0350*/  @P1 BRA `(.L_x_3) ;  /* 0xfffffffc009c1947 */ /* 0x000fec000383ffff */
.L_x_0:
[C---:B------:R-:W-:Y:S01]  /*0360*/  ISETP.NE.AND P0, PT, R5.reuse, RZ, PT ;  /* 0x000000ff0500720c */ /* 0x040fe20003f05270 */
[----:B------:R-:W-:Y:S01]  /*0370*/  UMOV UR5, 0x1 ;  /* 0x0000000100057882 */ /* 0x000fe20000000000 */
[----:B------:R-:W-:-:S11]  /*0380*/  LEA R13, R5, 0x1, 0x1 ;  /* 0x00000001050d7811 */ /* 0x000fd600078e08ff */
[----:B------:R-:W-:-:S05]  /*0390*/  @!P0 LEA R6, R0, UR4, 0x3 ;  /* 0x0000000400068c11 */ /* 0x000fca000f8e18ff */
[----:B------:R0:W-:Y:S02]  /*03a0*/  @!P0 STS [R6+-0x4], RZ ;  /* 0xfffffcff06008388 */ /* 0x0001e40000000800 */
.L_x_6:
[----:B------:R-:W-:Y:S01]  /*03b0*/  BAR.SYNC.DEFER_BLOCKING 0x0 ;  /* 0x0000000000007b1d */ /* 0x000fe20000010000 */
[----:B------:R-:W-:Y:S02]  /*03c0*/  ISETP.GE.U32.AND P0, PT, R5, UR5, PT ;  /* 0x0000000505007c0c */ /* 0x000fe4000bf06070 */
[----:B------:R-:W-:Y:S02]  /*03d0*/  ISETP.LE.U32.AND P1, PT, R0, UR5, PT ;  /* 0x0000000500007c0c */ /* 0x000fe4000bf23070 */
[----:B------:R-:W-:Y:S01]  /*03e0*/  SHF.R.U32.HI R4, RZ, 0x1, R4 ;  /* 0x00000001ff047819 */ /* 0x000fe20000011604 */
[----:B------:R-:W-:Y:S08]  /*03f0*/  BSSY.RECONVERGENT B0, `(.L_x_4) ;  /* 0x0000012000007945 */ /* 0x000ff00003800200 */
[----:B-1----:R-:W-:Y:S05]  /*0400*/  @P0 BRA `(.L_x_5) ;  /* 0x0000000000400947 */ /* 0x002fea0003800000 */
[CC--:B------:R-:W-:Y:S02]  /*0410*/  IMAD R9, R4.reuse, R13.reuse, -0x1 ;  /* 0xffffffff04097424 */ /* 0x0c0fe400078e020d */
[C---:B0-----:R-:W-:Y:S02]  /*0420*/  IMAD R6, R4.reuse, R13, 0x1f ;  /* 0x0000001f04067424 */ /* 0x041fe400078e020d */
[----:B------:R-:W-:-:S03]  /*0430*/  IMAD.IADD R8, R4, 0x1, R9 ;  /* 0x0000000104087824 */ /* 0x000fc600078e0209 */
[----:B------:R-:W-:Y:S01]  /*0440*/  SHF.R.S32.HI R9, RZ, R6, R9 ;  /* 0x00000006ff097219 */ /* 0x000fe20000011409 */
[----:B------:R-:W-:Y:S02]  /*0450*/  VIADD R11, R8, 0x20 ;  /* 0x00000020080b7836 */ /* 0x000fe40000000000 */
[CC--:B------:R-:W-:Y:S02]  /*0460*/  IMAD R6, R4.reuse, R13.reuse, R4 ;  /* 0x0000000d04067224 */ /* 0x0c0fe400078e0204 */
[----:B------:R-:W-:Y:S01]  /*0470*/  IMAD R9, R4, R13, R9 ;  /* 0x0000000d04097224 */ /* 0x000fe200078e0209 */
[----:B------:R-:W-:-:S04]  /*0480*/  SHF.R.S32.HI R11, RZ, R11, R8 ;  /* 0x0000000bff0b7219 */ /* 0x000fc80000011408 */
[----:B------:R-:W-:Y:S02]  /*0490*/  IADD3 R6, PT, PT, R6, R11, RZ ;  /* 0x0000000b06067210 */ /* 0x000fe40007ffe0ff */
[----:B------:R-:W-:Y:S02]  /*04a0*/  LEA R9, R9, UR4, 0x2 ;  /* 0x0000000409097c11 */ /* 0x000fe4000f8e10ff */
[----:B------:R-:W-:-:S03]  /*04b0*/  LEA R8, R6, UR4, 0x2 ;  /* 0x0000000406087c11 */ /* 0x000fc6000f8e10ff */
[----:B------:R-:W-:Y:S04]  /*04c0*/  LDS R6, [R9+-0x4] ;  /* 0xfffffc0009067984 */ /* 0x000fe80000000800 */
[----:B------:R-:W0:Y:S02]  /*04d0*/  LDS R10, [R8+-0x4] ;  /* 0xfffffc00080a7984 */ /* 0x000e240000000800 */
[----:B0-----:R-:W-:Y:S02]  /*04e0*/  FADD R11, R6, R10 ;  /* 0x0000000a060b7221 */ /* 0x001fe40000000000 */
[----:B------:R1:W-:Y:S04]  /*04f0*/  STS [R9+-0x4], R10 ;  /* 0xfffffc0a09007388 */ /* 0x0003e80000000800 */
[----:B------:R1:W-:Y:S02]  /*0500*/  STS [R8+-0x4], R11 ;  /* 0xfffffc0b08007388 */ /* 0x0003e40000000800 */
.L_x_5:
[----:B------:R-:W-:Y:S05]  /*0510*/  BSYNC.RECONVERGENT B0 ;  /* 0x0000000000007941 */ /* 0x000fea0003800200 */
.L_x_4:
[----:B------:R-:W-:Y:S01]  /*0520*/  USHF.L.U32 UR5, UR5, 0x1, URZ ;  /* 0x0000000105057899 */ /* 0x000fe200080006ff */
[----:B------:R-:W-:Y:S11]  /*0530*/  @!P1 BRA `(.L_x_6) ;  /* 0xfffffffc009c9947 */ /* 0x000ff6000383ffff */
[----:B------:R-:W2:Y:S01]  /*0540*/  LDCU UR8, c[0x0][0x390] ;  /* 0x00007200ff0877ac */ /* 0x000ea20008000800 */
[----:B------:R-:W-:Y:S01]  /*0550*/  BAR.SYNC.DEFER_BLOCKING 0x0 ;  /* 0x0000000000007b1d */ /* 0x000fe20000010000 */
[----:B--2---:R-:W-:Y:S02]  /*0560*/  ISETP.GE.AND P0, PT, R5, UR8, PT ;  /* 0x0000000805007c0c */ /* 0x004fe4000bf06270 */
[----:B------:R-:W-:-:S11]  /*0570*/  ISETP.GE.AND P1, PT, R3, UR8, PT ;  /* 0x0000000803007c0c */ /* 0x000fd6000bf26270 */
[----:B------:R-:W2:Y:S01]  /*0580*/  @!P0 LDS R7, [R7] ;  /* 0x0000000007078984 */ /* 0x000ea20000000800 */
[----:B-1----:R-:W1:Y:S02]  /*0590*/  @!P0 LDC.64 R8, c[0x0][0x388] ;  /* 0x0000e200ff088b82 */ /* 0x002e640000000a00 */
[----:B-1----:R-:W-:-:S05]  /*05a0*/  @!P0 IMAD.WIDE.U32 R4, R5, 0x4, R8 ;  /* 0x0000000405048825 */ /* 0x002fca00078e0008 */
[----:B--2---:R1:W-:Y:S01]  /*05b0*/  @!P0 STG.E desc[UR6][R4.64], R7 ;  /* 0x0000000704008986 */ /* 0x0043e2000c101906 */
[----:B------:R-:W-:Y:S05]  /*05c0*/  @P1 EXIT ;  /* 0x000000000000194d */ /* 0x000fea0003800000 */
[----:B-1----:R-:W1:Y:S01]  /*05d0*/  LDS R7, [R2] ;  /* 0x0000000002077984 */ /* 0x002e620000000800 */
[----:B------:R-:W2:Y:S01]  /*05e0*/  LDC.64 R4, c[0x0][0x388] ;  /* 0x0000e200ff047b82 */ /* 0x000ea20000000a00 */
[----:B------:R-:W-:-:S04]  /*05f0*/  IMAD.IADD R3, R3, 0x1, R0 ;  /* 0x0000000103037824 */ /* 0x000fc800078e0200 */
[----:B--2---:R-:W-:-:S05]  /*0600*/  IMAD.WIDE.U32 R4, R3, 0x4, R4 ;  /* 0x0000000403047825 */ /* 0x004fca00078e0004 */
[----:B-1----:R-:W-:Y:S01]  /*0610*/  STG.E desc[UR6][R4.64], R7 ;  /* 0x0000000704007986 */ /* 0x002fe2000c101906 */
[----:B------:R-:W-:Y:S05]  /*0620*/  EXIT ;  /* 0x000000000000794d */ /* 0x000fea0003800000 */
.L_x_7:
[----:B------:R-:W-:-:S00]  /*0630*/  BRA `(.L_x_7) ;  /* 0xfffffffc00fc7947 */ /* 0x000fc0000383ffff */
[----:B------:R-:W-:-:S00]  /*0640*/  NOP ;  /* 0x0000000000007918 */ /* 0x000fc00000000000 */
        /* <DEDUP_REMOVED lines=11> */
.L_x_13:


//--------------------- .text._Z16prefix_sum_naivePfS_i --------------------------
	.section	.text._Z16prefix_sum_naivePfS_i,"ax",@progbits
	.align	128
        .global         _Z16prefix_sum_naivePfS_i
        .type           _Z16prefix_sum_naivePfS_i,@function
        .size           _Z16prefix_sum_naivePfS_i,(.L_x_14 - _Z16prefix_sum_naivePfS_i)
        .other          _Z16prefix_sum_naivePfS_i,@"STO_CUDA_ENTRY STV_DEFAULT"
_Z16prefix_sum_naivePfS_i:
.text._Z16prefix_sum_naivePfS_i:
[----:B------:R-:W-:Y:S01]  /*0000*/  LDC R1, c[0x0][0x37c] ;  /* 0x0000df00ff017b82 */ /* 0x000fe20000000800 */
[----:B------:R-:W0:Y:S07]  /*0010*/  S2R R0, SR_TID.X ;  /* 0x0000000000007919 */ /* 0x000e2e0000002100 */
[----:B------:R-:W0:Y:S01]  /*0020*/  S2UR UR4, SR_CTAID.X ;  /* 0x00000000000479c3 */ /* 0x000e220000002500 */
[----:B------:R-:W1:Y:S07]  /*0030*/  LDCU UR5, c[0x0][0x390] ;  /* 0x00007200ff0577ac */ /* 0x000e6e0008000800 */
[----:B------:R-:W0:Y:S02]  /*0040*/  LDC R5, c[0x0][0x360] ;  /* 0x0000d800ff057b82 */ /* 0x000e240000000800 */
[----:B0-----:R-:W-:-:S05]  /*0050*/  IMAD R5, R5, UR4, R0 ;  /* 0x0000000405057c24 */ /* 0x001fca000f8e0200 */
[----:B-1----:R-:W-:-:S13]  /*0060*/  ISETP.GE.AND P0, PT, R5, UR5, PT ;  /* 0x0000000505007c0c */ /* 0x002fda000bf06270 */
[----:B------:R-:W-:Y:S05]  /*0070*/  @P0 EXIT ;  /* 0x000000000000094d */ /* 0x000fea0003800000 */
[----:B------:R-:W0:Y:S01]  /*0080*/  LDC.64 R2, c[0x0][0x388] ;  /* 0x0000e200ff027b82 */ /* 0x000e220000000a00 */
[----:B------:R-:W1:Y:S01]  /*0090*/  LDCU.64 UR6, c[0x0][0x358] ;  /* 0x00006b00ff0677ac */ /* 0x000e620008000a00 */
[C---:B------:R-:W-:Y:S01]  /*00a0*/  ISETP.GE.AND P0, PT, R5.reuse, RZ, PT ;  /* 0x000000ff0500720c */ /* 0x040fe20003f06270 */
[----:B0-----:R-:W-:-:S05]  /*00b0*/  IMAD.WIDE R2, R5, 0x4, R2 ;  /* 0x0000000405027825 */ /* 0x001fca00078e0202 */
[----:B-1----:R0:W-:Y:S07]  /*00c0*/  STG.E desc[UR6][R2.64], RZ ;  /* 0x000000ff02007986 */ /* 0x0021ee000c101906 */
[----:B------:R-:W-:Y:S05]  /*00d0*/  @!P0 EXIT ;  /* 0x000000000000894d */ /* 0x000fea0003800000 */
[C---:B------:R-:W-:Y:S01]  /*00e0*/  ISETP.GE.U32.AND P1, PT, R5.reuse, 0x3, PT ;  /* 0x000000030500780c */ /* 0x040fe20003f26070 */
[----:B------:R-:W-:Y:S01]  /*00f0*/  VIADD R0, R5, 0x1 ;  /* 0x0000000105007836 */ /* 0x000fe20000000000 */
[----:B------:R-:W-:Y:S01]  /*0100*/  BSSY.RECONVERGENT B0, `(.L_x_8) ;  /* 0x0000021000007945 */ /* 0x000fe20003800200 */
[----:B------:R-:W-:Y:S02]  /*0110*/  HFMA2 R9, -RZ, RZ, 0, 0 ;  /* 0x00000000ff097431 */ /* 0x000fe400000001ff */
[----:B------:R-:W-:Y:S01]  /*0120*/  IMAD.MOV.U32 R7, RZ, RZ, RZ ;  /* 0x000000ffff077224 */ /* 0x000fe200078e00ff */
[----:B------:R-:W-:-:S04]  /*0130*/  LOP3.LUT R6, R0, 0x3, RZ, 0xc0, !PT ;  /* 0x0000000300067812 */ /* 0x000fc800078ec0ff */
[----:B------:R-:W-:-:S03]  /*0140*/  ISETP.NE.AND P0, PT, R6, RZ, PT ;  /* 0x000000ff0600720c */ /* 0x000fc60003f05270 */
[----:B------:R-:W-:Y:S10]  /*0150*/  @!P1 BRA `(.L_x_9) ;  /* 0x00000000006c9947 */ /* 0x000ff40003800000 */
[----:B------:R-:W1:Y:S01]  /*0160*/  LDCU.64 UR4, c[0x0][0x380] ;  /* 0x00007000ff0477ac */ /* 0x000e620008000a00 */
[----:B------:R-:W-:Y:S01]  /*0170*/  LOP3.LUT R7, R0, 0x7ffffffc, RZ, 0xc0, !PT ;  /* 0x7ffffffc00077812 */ /* 0x000fe200078ec0ff */
[----:B------:R-:W-:-:S03]  /*0180*/  IMAD.MOV.U32 R9, RZ, RZ, RZ ;  /* 0x000000ffff097224 */ /* 0x000fc600078e00ff */
[----:B------:R-:W-:Y:S01]  /*0190*/  IADD3 R0, PT, PT, -R7, RZ, RZ ;  /* 0x000000ff07007210 */ /* 0x000fe20007ffe1ff */
[----:B-1----:R-:W-:-:S04]  /*01a0*/  UIADD3 UR4, UP0, UPT, UR4, 0x8, URZ ;  /* 0x0000000804047890 */ /* 0x002fc8000ff1e0ff */
[----:B------:R-:W-:Y:S02]  /*01b0*/  UIADD3.X UR5, UPT, UPT, URZ, UR5, URZ, UP0, !UPT ;  /* 0x00000005ff057290 */ /* 0x000fe400087fe4ff */
[----:B------:R-:W-:-:S04]  /*01c0*/  IMAD.U32 R8, RZ, RZ, UR4 ;  /* 0x00000004ff087e24 */ /* 0x000fc8000f8e00ff */
[----:B------:R-:W-:-:S07]  /*01d0*/  MOV R11, UR5 ;  /* 0x00000005000b7c02 */ /* 0x000fce0008000f00 */
.L_x_10:
[----:B------:R-:W-:Y:S01]  /*01e0*/  IMAD.MOV.U32 R4, RZ, RZ, R8 ;  /* 0x000000ffff047224 */ /* 0x000fe200078e0008 */
[----:B------:R-:W-:-:S05]  /*01f0*/  MOV R5, R11 ;  /* 0x0000000b00057202 */ /* 0x000fca0000000f00 */
[----:B--2---:R-:W2:Y:S02]  /*0200*/  LDG.E R8, desc[UR6][R4.64+-0x8] ;  /* 0xfffff80604087981 */ /* 0x004ea4000c1e1900 */
[----:B--2---:R-:W-:-:S05]  /*0210*/  FADD R11, R8, R9 ;  /* 0x00000009080b7221 */ /* 0x004fca0000000000 */
[----:B------:R1:W-:Y:S04]  /*0220*/  STG.E desc[UR6][R2.64], R11 ;  /* 0x0000000b02007986 */ /* 0x0003e8000c101906 */
[----:B------:R-:W2:Y:S02]  /*0230*/  LDG.E R8, desc[UR6][R4.64+-0x4] ;  /* 0xfffffc0604087981 */ /* 0x000ea4000c1e1900 */
[----:B--2---:R-:W-:-:S05]  /*0240*/  FADD R13, R11, R8 ;  /* 0x000000080b0d7221 */ /* 0x004fca0000000000 */
[----:B------:R2:W-:Y:S04]  /*0250*/  STG.E desc[UR6][R2.64], R13 ;  /* 0x0000000d02007986 */ /* 0x0005e8000c101906 */
[----:B------:R-:W3:Y:S02]  /*0260*/  LDG.E R8, desc[UR6][R4.64] ;  /* 0x0000000604087981 */ /* 0x000ee4000c1e1900 */
[----:B---3--:R-:W-:-:S05]  /*0270*/  FADD R15, R13, R8 ;  /* 0x000000080d0f7221 */ /* 0x008fca0000000000 */
[----:B------:R2:W-:Y:S04]  /*0280*/  STG.E desc[UR6][R2.64], R15 ;  /* 0x0000000f02007986 */ /* 0x0005e8000c101906 */
[----:B------:R-:W3:Y:S01]  /*0290*/  LDG.E R8, desc[UR6][R4.64+0x4] ;  /* 0x0000040604087981 */ /* 0x000ee2000c1e1900 */
[----:B------:R-:W-:-:S05]  /*02a0*/  VIADD R0, R0, 0x4 ;  /* 0x0000000400007836 */ /* 0x000fca0000000000 */
[----:B------:R-:W-:Y:S01]  /*02b0*/  ISETP.NE.AND P1, PT, R0, RZ, PT ;  /* 0x000000ff0000720c */ /* 0x000fe20003f25270 */
[----:B---3--:R-:W-:Y:S01]  /*02c0*/  FADD R9, R15, R8 ;  /* 0x000000080f097221 */ /* 0x008fe20000000000 */
[----:B------:R-:W-:-:S04]  /*02d0*/  IADD3 R8, P2, PT, R4, 0x10, RZ ;  /* 0x0000001004087810 */ /* 0x000fc80007f5e0ff */
[----:B------:R2:W-:Y:S01]  /*02e0*/  STG.E desc[UR6][R2.64], R9 ;  /* 0x0000000902007986 */ /* 0x0005e2000c101906 */
[----:B-1----:R-:W-:-:S06]  /*02f0*/  IADD3.X R11, PT, PT, RZ, R5, RZ, P2, !PT ;  /* 0x00000005ff0b7210 */ /* 0x002fcc00017fe4ff */
[----:B------:R-:W-:Y:S05]  /*0300*/  @P1 BRA `(.L_x_10) ;  /* 0xfffffffc00b41947 */ /* 0x000fea000383ffff */
.L_x_9:
[----:B------:R-:W-:Y:S05]  /*0310*/  BSYNC.RECONVERGENT B0 ;  /* 0x0000000000007941 */ /* 0x000fea0003800200 */
.L_x_8:
[----:B------:R-:W-:Y:S05]  /*0320*/  @!P0 EXIT ;  /* 0x000000000000894d */ /* 0x000fea0003800000 */
[----:B------:R-:W1:Y:S01]  /*0330*/  LDC.64 R4, c[0x0][0x380] ;  /* 0x0000e000ff047b82 */ /* 0x000e620000000a00 */
[----:B------:R-:W-:Y:S02]  /*0340*/  IMAD.MOV R6, RZ, RZ, -R6 ;  /* 0x000000ffff067224 */ /* 0x000fe400078e0a06 */
[----:B-1----:R-:W-:-:S07]  /*0350*/  IMAD.WIDE.U32 R4, R7, 0x4, R4 ;  /* 0x0000000407047825 */ /* 0x002fce00078e0004 */
.L_x_11:
[----:B-1----:R1:W2:Y:S01]  /*0360*/  LDG.E R0, desc[UR6][R4.64] ;  /* 0x0000000604007981 */ /* 0x0022a2000c1e1900 */
[----:B------:R-:W-:-:S04]  /*0370*/  IADD3 R6, PT, PT, R6, 0x1, RZ ;  /* 0x0000000106067810 */ /* 0x000fc80007ffe0ff */
[----:B------:R-:W-:Y:S02]  /*0380*/  ISETP.NE.AND P0, PT, R6, RZ, PT ;  /* 0x000000ff0600720c */ /* 0x000fe40003f05270 */
[----:B-1----:R-:W-:-:S05]  /*0390*/  IADD3 R4, P1, PT, R4, 0x4, RZ ;  /* 0x0000000404047810 */ /* 0x002fca0007f3e0ff */
[----:B------:R-:W-:Y:S02]  /*03a0*/  IMAD.X R5, RZ, RZ, R5, P1 ;  /* 0x000000ffff057224 */ /* 0x000fe400008e0605 */
[----:B--2---:R-:W-:-:S05]  /*03b0*/  FADD R9, R0, R9 ;  /* 0x0000000900097221 */ /* 0x004fca0000000000 */
[----:B------:R1:W-:Y:S01]  /*03c0*/  STG.E desc[UR6][R2.64], R9 ;  /* 0x0000000902007986 */ /* 0x0003e2000c101906 */
[----:B------:R-:W-:Y:S05]  /*03d0*/  @P0 BRA `(.L_x_11) ;  /* 0xfffffffc00e00947 */ /* 0x000fea000383ffff */
[----:B------:R-:W-:Y:S05]  /*03e0*/  EXIT ;  /* 0x000000000000794d */ /* 0x000fea0003800000 */
.L_x_12:
        /* <DEDUP_REMOVED lines=9> */
.L_x_14:


//--------------------- .nv.shared._Z25prefix_sum_work_efficientPfS_i --------------------------
	.section	.nv.shared._Z25prefix_sum_work_efficientPfS_i,"aw",@nobits
	.sectionflags	@""
	.align	16
	.zero		1024


//--------------------- .nv.shared.reserved.0     --------------------------
	.section	.nv.shared.reserved.0,"aw",@nobits
	.weak		__nv_reservedSMEM_offset_0_alias
	.size		__nv_reservedSMEM_offset_0_alias, 0, 64
	.other		__nv_reservedSMEM_offset_0_alias,@"STO_CUDA_RESERVED_SHARED STV_DEFAULT"
__nv_reservedSMEM_offset_0_alias:
	.zero		0
	.zero		64


//--------------------- .nv.shared._Z16prefix_sum_naivePfS_i --------------------------
	.section	.nv.shared._Z16prefix_sum_naivePfS_i,"aw",@nobits
	.sectionflags	@""
	.align	16
	.zero		1024


//--------------------- .nv.constant0._Z25prefix_sum_work_efficientPfS_i --------------------------
	.section	.nv.constant0._Z25prefix_sum_work_efficientPfS_i,"a",@progbits
	.sectionflags	@""
	.align	4
.nv.constant0._Z25prefix_sum_work_efficientPfS_i:
	.zero		916


//--------------------- .nv.constant0._Z16prefix_sum_naivePfS_i --------------------------
	.section	.nv.constant0._Z16prefix_sum_naivePfS_i,"a",@progbits
	.sectionflags	@""
	.align	4
.nv.constant0._Z16prefix_sum_naivePfS_i:
	.zero		916


//--------------------- SYMBOLS --------------------------

	.type		.nv.reservedSmem.offset0,@object
	.size		.nv.reservedSmem.offset0,0x4
	.type		.nv.reservedSmem.cap,@object
	.size		.nv.reservedSmem.cap,0x4
